//
// Generated by NVIDIA NVVM Compiler
//
// Compiler Build ID: CL-36424714
// Cuda compilation tools, release 13.0, V13.0.88
// Based on NVVM 20.0.0
//

.version 9.0
.target sm_100
.address_size 64

	// .globl	_Z16matrixMultKernelPfS_S_ii
.extern .shared .align 16 .b8 shared[];
.extern .shared .align 16 .b8 temp[];

.visible .entry _Z16matrixMultKernelPfS_S_ii(
	.param .u64 .ptr .align 1 _Z16matrixMultKernelPfS_S_ii_param_0,
	.param .u64 .ptr .align 1 _Z16matrixMultKernelPfS_S_ii_param_1,
	.param .u64 .ptr .align 1 _Z16matrixMultKernelPfS_S_ii_param_2,
	.param .u32 _Z16matrixMultKernelPfS_S_ii_param_3,
	.param .u32 _Z16matrixMultKernelPfS_S_ii_param_4
)
{
	.reg .pred 	%p<11>;
	.reg .b32 	%r<95>;
	.reg .b32 	%f<73>;
	.reg .b64 	%rd<13>;

	ld.param.u64 	%rd3, [_Z16matrixMultKernelPfS_S_ii_param_0];
	ld.param.u64 	%rd4, [_Z16matrixMultKernelPfS_S_ii_param_1];
	ld.param.u64 	%rd5, [_Z16matrixMultKernelPfS_S_ii_param_2];
	ld.param.u32 	%r31, [_Z16matrixMultKernelPfS_S_ii_param_3];
	ld.param.u32 	%r32, [_Z16matrixMultKernelPfS_S_ii_param_4];
	mov.u32 	%r33, %ctaid.x;
	mov.u32 	%r34, %ctaid.y;
	mov.u32 	%r1, %tid.x;
	mov.u32 	%r2, %tid.y;
	mad.lo.s32 	%r3, %r32, %r34, %r2;
	mad.lo.s32 	%r4, %r32, %r33, %r1;
	div.s32 	%r5, %r31, %r32;
	setp.lt.s32 	%p1, %r5, 1;
	mov.f32 	%f71, 0f00000000;
	@%p1 bra 	$L__BB0_15;
	mul.lo.s32 	%r36, %r32, %r32;
	shl.b32 	%r37, %r36, 2;
	mov.u32 	%r38, shared;
	add.s32 	%r6, %r38, %r37;
	mad.lo.s32 	%r7, %r3, %r31, %r1;
	mul.lo.s32 	%r8, %r32, %r1;
	and.b32  	%r9, %r32, 7;
	and.b32  	%r10, %r32, 3;
	and.b32  	%r11, %r32, 2147483640;
	and.b32  	%r12, %r32, 1;
	neg.s32 	%r13, %r11;
	shl.b32 	%r14, %r32, 5;
	shl.b32 	%r39, %r1, 2;
	shl.b32 	%r15, %r32, 2;
	add.s32 	%r40, %r39, %r15;
	mad.lo.s32 	%r41, %r32, %r40, %r38;
	add.s32 	%r16, %r41, 16;
	cvta.to.global.u64 	%rd1, %rd3;
	cvta.to.global.u64 	%rd2, %rd4;
	mov.f32 	%f71, 0f00000000;
	mov.b32 	%r88, 0;
$L__BB0_2:
	setp.lt.s32 	%p2, %r32, 1;
	mul.lo.s32 	%r42, %r88, %r32;
	add.s32 	%r43, %r7, %r42;
	mul.wide.s32 	%rd6, %r43, 4;
	add.s64 	%rd7, %rd1, %rd6;
	ld.global.f32 	%f17, [%rd7];
	add.s32 	%r44, %r8, %r2;
	shl.b32 	%r45, %r44, 2;
	mov.u32 	%r46, shared;
	add.s32 	%r47, %r46, %r45;
	st.shared.f32 	[%r47], %f17;
	add.s32 	%r48, %r42, %r2;
	mad.lo.s32 	%r49, %r48, %r31, %r4;
	mul.wide.s32 	%rd8, %r49, 4;
	add.s64 	%rd9, %rd2, %rd8;
	ld.global.f32 	%f18, [%rd9];
	add.s32 	%r50, %r6, %r45;
	st.shared.f32 	[%r50], %f18;
	bar.sync 	0;
	@%p2 bra 	$L__BB0_14;
	setp.lt.u32 	%p3, %r32, 8;
	mov.b32 	%r93, 0;
	@%p3 bra 	$L__BB0_6;
	shl.b32 	%r52, %r2, 2;
	add.s32 	%r90, %r46, %r52;
	mov.u32 	%r89, %r16;
	mov.u32 	%r91, %r13;
$L__BB0_5:
	.pragma "nounroll";
	ld.shared.f32 	%f20, [%r90];
	ld.shared.f32 	%f21, [%r89+-16];
	fma.rn.f32 	%f22, %f20, %f21, %f71;
	add.s32 	%r54, %r90, %r15;
	ld.shared.f32 	%f23, [%r54];
	ld.shared.f32 	%f24, [%r89+-12];
	fma.rn.f32 	%f25, %f23, %f24, %f22;
	add.s32 	%r55, %r54, %r15;
	ld.shared.f32 	%f26, [%r55];
	ld.shared.f32 	%f27, [%r89+-8];
	fma.rn.f32 	%f28, %f26, %f27, %f25;
	add.s32 	%r56, %r55, %r15;
	ld.shared.f32 	%f29, [%r56];
	ld.shared.f32 	%f30, [%r89+-4];
	fma.rn.f32 	%f31, %f29, %f30, %f28;
	add.s32 	%r57, %r56, %r15;
	ld.shared.f32 	%f32, [%r57];
	ld.shared.f32 	%f33, [%r89];
	fma.rn.f32 	%f34, %f32, %f33, %f31;
	add.s32 	%r58, %r57, %r15;
	ld.shared.f32 	%f35, [%r58];
	ld.shared.f32 	%f36, [%r89+4];
	fma.rn.f32 	%f37, %f35, %f36, %f34;
	add.s32 	%r59, %r58, %r15;
	ld.shared.f32 	%f38, [%r59];
	ld.shared.f32 	%f39, [%r89+8];
	fma.rn.f32 	%f40, %f38, %f39, %f37;
	add.s32 	%r60, %r59, %r15;
	ld.shared.f32 	%f41, [%r60];
	ld.shared.f32 	%f42, [%r89+12];
	fma.rn.f32 	%f71, %f41, %f42, %f40;
	add.s32 	%r91, %r91, 8;
	add.s32 	%r90, %r90, %r14;
	add.s32 	%r89, %r89, 32;
	setp.ne.s32 	%p4, %r91, 0;
	mov.u32 	%r93, %r11;
	@%p4 bra 	$L__BB0_5;
$L__BB0_6:
	setp.eq.s32 	%p5, %r9, 0;
	@%p5 bra 	$L__BB0_14;
	add.s32 	%r61, %r9, -1;
	setp.lt.u32 	%p6, %r61, 3;
	@%p6 bra 	$L__BB0_9;
	mad.lo.s32 	%r62, %r93, %r32, %r2;
	shl.b32 	%r63, %r62, 2;
	mov.u32 	%r64, shared;
	add.s32 	%r65, %r64, %r63;
	ld.shared.f32 	%f44, [%r65];
	add.s32 	%r66, %r93, %r8;
	shl.b32 	%r67, %r66, 2;
	add.s32 	%r68, %r6, %r67;
	ld.shared.f32 	%f45, [%r68];
	fma.rn.f32 	%f46, %f44, %f45, %f71;
	add.s32 	%r69, %r65, %r15;
	ld.shared.f32 	%f47, [%r69];
	ld.shared.f32 	%f48, [%r68+4];
	fma.rn.f32 	%f49, %f47, %f48, %f46;
	add.s32 	%r70, %r69, %r15;
	ld.shared.f32 	%f50, [%r70];
	ld.shared.f32 	%f51, [%r68+8];
	fma.rn.f32 	%f52, %f50, %f51, %f49;
	add.s32 	%r71, %r70, %r15;
	ld.shared.f32 	%f53, [%r71];
	ld.shared.f32 	%f54, [%r68+12];
	fma.rn.f32 	%f71, %f53, %f54, %f52;
	add.s32 	%r93, %r93, 4;
$L__BB0_9:
	setp.eq.s32 	%p7, %r10, 0;
	@%p7 bra 	$L__BB0_14;
	setp.eq.s32 	%p8, %r10, 1;
	@%p8 bra 	$L__BB0_12;
	mad.lo.s32 	%r72, %r93, %r32, %r2;
	shl.b32 	%r73, %r72, 2;
	mov.u32 	%r74, shared;
	add.s32 	%r75, %r74, %r73;
	ld.shared.f32 	%f56, [%r75];
	add.s32 	%r76, %r93, %r8;
	shl.b32 	%r77, %r76, 2;
	add.s32 	%r78, %r6, %r77;
	ld.shared.f32 	%f57, [%r78];
	fma.rn.f32 	%f58, %f56, %f57, %f71;
	add.s32 	%r79, %r75, %r15;
	ld.shared.f32 	%f59, [%r79];
	ld.shared.f32 	%f60, [%r78+4];
	fma.rn.f32 	%f71, %f59, %f60, %f58;
	add.s32 	%r93, %r93, 2;
$L__BB0_12:
	setp.eq.s32 	%p9, %r12, 0;
	@%p9 bra 	$L__BB0_14;
	mad.lo.s32 	%r80, %r93, %r32, %r2;
	shl.b32 	%r81, %r80, 2;
	mov.u32 	%r82, shared;
	add.s32 	%r83, %r82, %r81;
	ld.shared.f32 	%f61, [%r83];
	add.s32 	%r84, %r93, %r8;
	shl.b32 	%r85, %r84, 2;
	add.s32 	%r86, %r6, %r85;
	ld.shared.f32 	%f62, [%r86];
	fma.rn.f32 	%f71, %f61, %f62, %f71;
$L__BB0_14:
	bar.sync 	0;
	add.s32 	%r88, %r88, 1;
	setp.ne.s32 	%p10, %r88, %r5;
	@%p10 bra 	$L__BB0_2;
$L__BB0_15:
	cvta.to.global.u64 	%rd10, %rd5;
	mad.lo.s32 	%r87, %r3, %r31, %r4;
	mul.wide.s32 	%rd11, %r87, 4;
	add.s64 	%rd12, %rd10, %rd11;
	st.global.f32 	[%rd12], %f71;
	ret;

}
	// .globl	_Z16dotProductKernelPfS_S_
.visible .entry _Z16dotProductKernelPfS_S_(
	.param .u64 .ptr .align 1 _Z16dotProductKernelPfS_S__param_0,
	.param .u64 .ptr .align 1 _Z16dotProductKernelPfS_S__param_1,
	.param .u64 .ptr .align 1 _Z16dotProductKernelPfS_S__param_2
)
{
	.reg .pred 	%p<5>;
	.reg .b32 	%r<13>;
	.reg .b32 	%f<8>;
	.reg .b64 	%rd<12>;

	ld.param.u64 	%rd2, [_Z16dotProductKernelPfS_S__param_0];
	ld.param.u64 	%rd3, [_Z16dotProductKernelPfS_S__param_1];
	ld.param.u64 	%rd1, [_Z16dotProductKernelPfS_S__param_2];
	cvta.to.global.u64 	%rd4, %rd3;
	cvta.to.global.u64 	%rd5, %rd2;
	mov.u32 	%r1, %tid.x;
	mov.u32 	%r12, %ntid.x;
	mov.u32 	%r3, %ctaid.x;
	mad.lo.s32 	%r7, %r12, %r3, %r1;
	mul.wide.s32 	%rd6, %r7, 4;
	add.s64 	%rd7, %rd5, %rd6;
	ld.global.f32 	%f1, [%rd7];
	add.s64 	%rd8, %rd4, %rd6;
	ld.global.f32 	%f2, [%rd8];
	mul.f32 	%f3, %f1, %f2;
	shl.b32 	%r8, %r1, 2;
	mov.u32 	%r9, temp;
	add.s32 	%r4, %r9, %r8;
	st.shared.f32 	[%r4], %f3;
	bar.sync 	0;
	setp.lt.u32 	%p1, %r12, 2;
	@%p1 bra 	$L__BB1_4;
$L__BB1_1:
	shr.u32 	%r6, %r12, 1;
	setp.ge.u32 	%p2, %r1, %r6;
	@%p2 bra 	$L__BB1_3;
	shl.b32 	%r10, %r6, 2;
	add.s32 	%r11, %r4, %r10;
	ld.shared.f32 	%f4, [%r11];
	ld.shared.f32 	%f5, [%r4];
	add.f32 	%f6, %f4, %f5;
	st.shared.f32 	[%r4], %f6;
$L__BB1_3:
	bar.sync 	0;
	setp.gt.u32 	%p3, %r12, 3;
	mov.u32 	%r12, %r6;
	@%p3 bra 	$L__BB1_1;
$L__BB1_4:
	setp.ne.s32 	%p4, %r1, 0;
	@%p4 bra 	$L__BB1_6;
	ld.shared.f32 	%f7, [temp];
	cvta.to.global.u64 	%rd9, %rd1;
	mul.wide.u32 	%rd10, %r3, 4;
	add.s64 	%rd11, %rd9, %rd10;
	st.global.f32 	[%rd11], %f7;
$L__BB1_6:
	ret;

}
	// .globl	_Z15sumReduceKernelPfS_
.visible .entry _Z15sumReduceKernelPfS_(
	.param .u64 .ptr .align 1 _Z15sumReduceKernelPfS__param_0,
	.param .u64 .ptr .align 1 _Z15sumReduceKernelPfS__param_1
)
{
	.reg .pred 	%p<5>;
	.reg .b32 	%r<13>;
	.reg .b32 	%f<6>;
	.reg .b64 	%rd<9>;

	ld.param.u64 	%rd2, [_Z15sumReduceKernelPfS__param_0];
	ld.param.u64 	%rd1, [_Z15sumReduceKernelPfS__param_1];
	cvta.to.global.u64 	%rd3, %rd2;
	mov.u32 	%r1, %tid.x;
	mov.u32 	%r12, %ntid.x;
	mov.u32 	%r3, %ctaid.x;
	mad.lo.s32 	%r7, %r12, %r3, %r1;
	mul.wide.s32 	%rd4, %r7, 4;
	add.s64 	%rd5, %rd3, %rd4;
	ld.global.f32 	%f1, [%rd5];
	shl.b32 	%r8, %r1, 2;
	mov.u32 	%r9, temp;
	add.s32 	%r4, %r9, %r8;
	st.shared.f32 	[%r4], %f1;
	bar.sync 	0;
	setp.lt.u32 	%p1, %r12, 2;
	@%p1 bra 	$L__BB2_4;
$L__BB2_1:
	shr.u32 	%r6, %r12, 1;
	setp.ge.u32 	%p2, %r1, %r6;
	@%p2 bra 	$L__BB2_3;
	shl.b32 	%r10, %r6, 2;
	add.s32 	%r11, %r4, %r10;
	ld.shared.f32 	%f2, [%r11];
	ld.shared.f32 	%f3, [%r4];
	add.f32 	%f4, %f2, %f3;
	st.shared.f32 	[%r4], %f4;
$L__BB2_3:
	bar.sync 	0;
	setp.gt.u32 	%p3, %r12, 3;
	mov.u32 	%r12, %r6;
	@%p3 bra 	$L__BB2_1;
$L__BB2_4:
	setp.ne.s32 	%p4, %r1, 0;
	@%p4 bra 	$L__BB2_6;
	ld.shared.f32 	%f5, [temp];
	cvta.to.global.u64 	%rd6, %rd1;
	mul.wide.u32 	%rd7, %r3, 4;
	add.s64 	%rd8, %rd6, %rd7;
	st.global.f32 	[%rd8], %f5;
$L__BB2_6:
	ret;

}


// ===== COMPILED SASS (sm_100) =====

	.target	sm_100

	.elftype	@"ET_EXEC"


//--------------------- .note.nv.tkinfo           --------------------------
	.section	.note.nv.tkinfo,"",@"SHT_NOTE"
	.sectionflags	@"SHF_NOTE_NV_TKINFO"
	.tkinfo
        /*0018*/ 	.word	0x00000002
        /*0030*/ 	.string	""
        /*0030*/ 	.string	"ptxas"
        /*0030*/ 	.string	"Cuda compilation tools, release 13.0, V13.0.88"
        /*0030*/ 	.string	"Build cuda_13.0.r13.0/compiler.36424714_0"
        /*0030*/ 	.string	"-arch sm_100 -m 64 "



//--------------------- .note.nv.cuinfo           --------------------------
	.section	.note.nv.cuinfo,"",@"SHT_NOTE"
	.sectionflags	@"SHF_NOTE_NV_CUINFO"
        /*0018*/ 	.short	0x0002
        /*001a*/ 	.short	0x0064
        /*001c*/ 	.short	0x0082
	.zero		2


//--------------------- .nv.info                  --------------------------
	.section	.nv.info,"",@"SHT_CUDA_INFO"
	.align	4


	//----- nvinfo : EIATTR_REGCOUNT
	.align		4
        /*0000*/ 	.byte	0x04, 0x2f
        /*0002*/ 	.short	(.L_1 - .L_0)
	.align		4
.L_0:
        /*0004*/ 	.word	index@(_Z16matrixMultKernelPfS_S_ii)
        /*0008*/ 	.word	0x0000001e


	//----- nvinfo : EIATTR_FRAME_SIZE
	.align		4
.L_1:
        /*000c*/ 	.byte	0x04, 0x11
        /*000e*/ 	.short	(.L_3 - .L_2)
	.align		4
.L_2:
        /*0010*/ 	.word	index@(_Z16matrixMultKernelPfS_S_ii)
        /*0014*/ 	.word	0x00000000


	//----- nvinfo : EIATTR_REGCOUNT
	.align		4
.L_3:
        /*0018*/ 	.byte	0x04, 0x2f
        /*001a*/ 	.short	(.L_5 - .L_4)
	.align		4
.L_4:
        /*001c*/ 	.word	index@(_Z16dotProductKernelPfS_S_)
        /*0020*/ 	.word	0x0000000c


	//----- nvinfo : EIATTR_FRAME_SIZE
	.align		4
.L_5:
        /*0024*/ 	.byte	0x04, 0x11
        /*0026*/ 	.short	(.L_7 - .L_6)
	.align		4
.L_6:
        /*0028*/ 	.word	index@(_Z16dotProductKernelPfS_S_)
        /*002c*/ 	.word	0x00000000


	//----- nvinfo : EIATTR_REGCOUNT
	.align		4
.L_7:
        /*0030*/ 	.byte	0x04, 0x2f
        /*0032*/ 	.short	(.L_9 - .L_8)
	.align		4
.L_8:
        /*0034*/ 	.word	index@(_Z15sumReduceKernelPfS_)
        /*0038*/ 	.word	0x0000000b


	//----- nvinfo : EIATTR_FRAME_SIZE
	.align		4
.L_9:
        /*003c*/ 	.byte	0x04, 0x11
        /*003e*/ 	.short	(.L_11 - .L_10)
	.align		4
.L_10:
        /*0040*/ 	.word	index@(_Z15sumReduceKernelPfS_)
        /*0044*/ 	.word	0x00000000


	//----- nvinfo : EIATTR_MIN_STACK_SIZE
	.align		4
.L_11:
        /*0048*/ 	.byte	0x04, 0x12
        /*004a*/ 	.short	(.L_13 - .L_12)
	.align		4
.L_12:
        /*004c*/ 	.word	index@(_Z15sumReduceKernelPfS_)
        /*0050*/ 	.word	0x00000000


	//----- nvinfo : EIATTR_MIN_STACK_SIZE
	.align		4
.L_13:
        /*0054*/ 	.byte	0x04, 0x12
        /*0056*/ 	.short	(.L_15 - .L_14)
	.align		4
.L_14:
        /*0058*/ 	.word	index@(_Z16dotProductKernelPfS_S_)
        /*005c*/ 	.word	0x00000000


	//----- nvinfo : EIATTR_MIN_STACK_SIZE
	.align		4
.L_15:
        /*0060*/ 	.byte	0x04, 0x12
        /*0062*/ 	.short	(.L_17 - .L_16)
	.align		4
.L_16:
        /*0064*/ 	.word	index@(_Z16matrixMultKernelPfS_S_ii)
        /*0068*/ 	.word	0x00000000
.L_17:


//--------------------- .nv.compat                --------------------------
	.section	.nv.compat,"",@"SHT_CUDA_COMPAT_INFO"
	.align	4
        /*0000*/ 	.byte	0x02, 0x09, 0x00, 0x00, 0x02, 0x02, 0x01, 0x00, 0x02, 0x05, 0x05, 0x00, 0x03, 0x07, 0x01, 0x01
        /*0010*/ 	.byte	0x02, 0x03, 0x00, 0x00, 0x02, 0x06, 0x01, 0x00, 0x04, 0x0b, 0x08, 0x00, 0x09, 0x00, 0x00, 0x00
        /*0020*/ 	.byte	0x00, 0x00, 0x00, 0x00


//--------------------- .nv.info._Z15sumReduceKernelPfS_ --------------------------
	.section	.nv.info._Z15sumReduceKernelPfS_,"",@"SHT_CUDA_INFO"
	.sectionflags	@""
	.align	4


	//----- nvinfo : EIATTR_CUDA_API_VERSION
	.align		4
        /*0000*/ 	.byte	0x04, 0x37
        /*0002*/ 	.short	(.L_19 - .L_18)
.L_18:
        /*0004*/ 	.word	0x00000082


	//----- nvinfo : EIATTR_KPARAM_INFO
	.align		4
.L_19:
        /*0008*/ 	.byte	0x04, 0x17
        /*000a*/ 	.short	(.L_21 - .L_20)
.L_20:
        /*000c*/ 	.word	0x00000000
        /*0010*/ 	.short	0x0001
        /*0012*/ 	.short	0x0008
        /*0014*/ 	.byte	0x00, 0xf5, 0x21, 0x00


	//----- nvinfo : EIATTR_KPARAM_INFO
	.align		4
.L_21:
        /*0018*/ 	.byte	0x04, 0x17
        /*001a*/ 	.short	(.L_23 - .L_22)
.L_22:
        /*001c*/ 	.word	0x00000000
        /*0020*/ 	.short	0x0000
        /*0022*/ 	.short	0x0000
        /*0024*/ 	.byte	0x00, 0xf5, 0x21, 0x00


	//----- nvinfo : EIATTR_SPARSE_MMA_MASK
	.align		4
.L_23:
        /*0028*/ 	.byte	0x03, 0x50
        /*002a*/ 	.short	0x0000


	//----- nvinfo : EIATTR_MAXREG_COUNT
	.align		4
        /*002c*/ 	.byte	0x03, 0x1b
        /*002e*/ 	.short	0x00ff


	//----- nvinfo : EIATTR_NUM_BARRIERS
	.align		4
        /*0030*/ 	.byte	0x02, 0x4c
        /*0032*/ 	.byte	0x01
	.zero		1


	//----- nvinfo : EIATTR_MERCURY_ISA_VERSION
	.align		4
        /*0034*/ 	.byte	0x03, 0x5f
        /*0036*/ 	.short	0x0101


	//----- nvinfo : EIATTR_VRC_CTA_INIT_COUNT
	.align		4
        /*0038*/ 	.byte	0x02, 0x4a
	.zero		1
	.zero		1


	//----- nvinfo : EIATTR_EXIT_INSTR_OFFSETS
	.align		4
        /*003c*/ 	.byte	0x04, 0x1c
        /*003e*/ 	.short	(.L_25 - .L_24)


	//   ....[0]....
.L_24:
        /*0040*/ 	.word	0x000001e0


	//   ....[1]....
        /*0044*/ 	.word	0x00000260


	//----- nvinfo : EIATTR_CBANK_PARAM_SIZE
	.align		4
.L_25:
        /*0048*/ 	.byte	0x03, 0x19
        /*004a*/ 	.short	0x0010


	//----- nvinfo : EIATTR_PARAM_CBANK
	.align		4
        /*004c*/ 	.byte	0x04, 0x0a
        /*004e*/ 	.short	(.L_27 - .L_26)
	.align		4
.L_26:
        /*0050*/ 	.word	index@(.nv.constant0._Z15sumReduceKernelPfS_)
        /*0054*/ 	.short	0x0380
        /*0056*/ 	.short	0x0010


	//----- nvinfo : EIATTR_SW_WAR
	.align		4
.L_27:
        /*0058*/ 	.byte	0x04, 0x36
        /*005a*/ 	.short	(.L_29 - .L_28)
.L_28:
        /*005c*/ 	.word	0x00000008
.L_29:


//--------------------- .nv.info._Z16dotProductKernelPfS_S_ --------------------------
	.section	.nv.info._Z16dotProductKernelPfS_S_,"",@"SHT_CUDA_INFO"
	.sectionflags	@""
	.align	4


	//----- nvinfo : EIATTR_CUDA_API_VERSION
	.align		4
        /*0000*/ 	.byte	0x04, 0x37
        /*0002*/ 	.short	(.L_31 - .L_30)
.L_30:
        /*0004*/ 	.word	0x00000082


	//----- nvinfo : EIATTR_KPARAM_INFO
	.align		4
.L_31:
        /*0008*/ 	.byte	0x04, 0x17
        /*000a*/ 	.short	(.L_33 - .L_32)
.L_32:
        /*000c*/ 	.word	0x00000000
        /*0010*/ 	.short	0x0002
        /*0012*/ 	.short	0x0010
        /*0014*/ 	.byte	0x00, 0xf5, 0x21, 0x00


	//----- nvinfo : EIATTR_KPARAM_INFO
	.align		4
.L_33:
        /*0018*/ 	.byte	0x04, 0x17
        /*001a*/ 	.short	(.L_35 - .L_34)
.L_34:
        /*001c*/ 	.word	0x00000000
        /*0020*/ 	.short	0x0001
        /*0022*/ 	.short	0x0008
        /*0024*/ 	.byte	0x00, 0xf5, 0x21, 0x00


	//----- nvinfo : EIATTR_KPARAM_INFO
	.align		4
.L_35:
        /*0028*/ 	.byte	0x04, 0x17
        /*002a*/ 	.short	(.L_37 - .L_36)
.L_36:
        /*002c*/ 	.word	0x00000000
        /*0030*/ 	.short	0x0000
        /*0032*/ 	.short	0x0000
        /*0034*/ 	.byte	0x00, 0xf5, 0x21, 0x00


	//----- nvinfo : EIATTR_SPARSE_MMA_MASK
	.align		4
.L_37:
        /*0038*/ 	.byte	0x03, 0x50
        /*003a*/ 	.short	0x0000


	//----- nvinfo : EIATTR_MAXREG_COUNT
	.align		4
        /*003c*/ 	.byte	0x03, 0x1b
        /*003e*/ 	.short	0x00ff


	//----- nvinfo : EIATTR_NUM_BARRIERS
	.align		4
        /*0040*/ 	.byte	0x02, 0x4c
        /*0042*/ 	.byte	0x01
	.zero		1


	//----- nvinfo : EIATTR_MERCURY_ISA_VERSION
	.align		4
        /*0044*/ 	.byte	0x03, 0x5f
        /*0046*/ 	.short	0x0101


	//----- nvinfo : EIATTR_VRC_CTA_INIT_COUNT
	.align		4
        /*0048*/ 	.byte	0x02, 0x4a
	.zero		1
	.zero		1


	//----- nvinfo : EIATTR_EXIT_INSTR_OFFSETS
	.align		4
        /*004c*/ 	.byte	0x04, 0x1c
        /*004e*/ 	.short	(.L_39 - .L_38)


	//   ....[0]....
.L_38:
        /*0050*/ 	.word	0x00000220


	//   ....[1]....
        /*0054*/ 	.word	0x000002a0


	//----- nvinfo : EIATTR_CBANK_PARAM_SIZE
	.align		4
.L_39:
        /*0058*/ 	.byte	0x03, 0x19
        /*005a*/ 	.short	0x0018


	//----- nvinfo : EIATTR_PARAM_CBANK
	.align		4
        /*005c*/ 	.byte	0x04, 0x0a
        /*005e*/ 	.short	(.L_41 - .L_40)
	.align		4
.L_40:
        /*0060*/ 	.word	index@(.nv.constant0._Z16dotProductKernelPfS_S_)
        /*0064*/ 	.short	0x0380
        /*0066*/ 	.short	0x0018


	//----- nvinfo : EIATTR_SW_WAR
	.align		4
.L_41:
        /*0068*/ 	.byte	0x04, 0x36
        /*006a*/ 	.short	(.L_43 - .L_42)
.L_42:
        /*006c*/ 	.word	0x00000008
.L_43:


//--------------------- .nv.info._Z16matrixMultKernelPfS_S_ii --------------------------
	.section	.nv.info._Z16matrixMultKernelPfS_S_ii,"",@"SHT_CUDA_INFO"
	.sectionflags	@""
	.align	4


	//----- nvinfo : EIATTR_CUDA_API_VERSION
	.align		4
        /*0000*/ 	.byte	0x04, 0x37
        /*0002*/ 	.short	(.L_45 - .L_44)
.L_44:
        /*0004*/ 	.word	0x00000082


	//----- nvinfo : EIATTR_KPARAM_INFO
	.align		4
.L_45:
        /*0008*/ 	.byte	0x04, 0x17
        /*000a*/ 	.short	(.L_47 - .L_46)
.L_46:
        /*000c*/ 	.word	0x00000000
        /*0010*/ 	.short	0x0004
        /*0012*/ 	.short	0x001c
        /*0014*/ 	.byte	0x00, 0xf0, 0x11, 0x00


	//----- nvinfo : EIATTR_KPARAM_INFO
	.align		4
.L_47:
        /*0018*/ 	.byte	0x04, 0x17
        /*001a*/ 	.short	(.L_49 - .L_48)
.L_48:
        /*001c*/ 	.word	0x00000000
        /*0020*/ 	.short	0x0003
        /*0022*/ 	.short	0x0018
        /*0024*/ 	.byte	0x00, 0xf0, 0x11, 0x00


	//----- nvinfo : EIATTR_KPARAM_INFO
	.align		4
.L_49:
        /*0028*/ 	.byte	0x04, 0x17
        /*002a*/ 	.short	(.L_51 - .L_50)
.L_50:
        /*002c*/ 	.word	0x00000000
        /*0030*/ 	.short	0x0002
        /*0032*/ 	.short	0x0010
        /*0034*/ 	.byte	0x00, 0xf5, 0x21, 0x00


	//----- nvinfo : EIATTR_KPARAM_INFO
	.align		4
.L_51:
        /*0038*/ 	.byte	0x04, 0x17
        /*003a*/ 	.short	(.L_53 - .L_52)
.L_52:
        /*003c*/ 	.word	0x00000000
        /*0040*/ 	.short	0x0001
        /*0042*/ 	.short	0x0008
        /*0044*/ 	.byte	0x00, 0xf5, 0x21, 0x00


	//----- nvinfo : EIATTR_KPARAM_INFO
	.align		4
.L_53:
        /*0048*/ 	.byte	0x04, 0x17
        /*004a*/ 	.short	(.L_55 - .L_54)
.L_54:
        /*004c*/ 	.word	0x00000000
        /*0050*/ 	.short	0x0000
        /*0052*/ 	.short	0x0000
        /*0054*/ 	.byte	0x00, 0xf5, 0x21, 0x00


	//----- nvinfo : EIATTR_SPARSE_MMA_MASK
	.align		4
.L_55:
        /*0058*/ 	.byte	0x03, 0x50
        /*005a*/ 	.short	0x0000


	//----- nvinfo : EIATTR_MAXREG_COUNT
	.align		4
        /*005c*/ 	.byte	0x03, 0x1b
        /*005e*/ 	.short	0x00ff


	//----- nvinfo : EIATTR_NUM_BARRIERS
	.align		4
        /*0060*/ 	.byte	0x02, 0x4c
        /*0062*/ 	.byte	0x01
	.zero		1


	//----- nvinfo : EIATTR_MERCURY_ISA_VERSION
	.align		4
        /*0064*/ 	.byte	0x03, 0x5f
        /*0066*/ 	.short	0x0101


	//----- nvinfo : EIATTR_VRC_CTA_INIT_COUNT
	.align		4
        /*0068*/ 	.byte	0x02, 0x4a
	.zero		1
	.zero		1


	//----- nvinfo : EIATTR_EXIT_INSTR_OFFSETS
	.align		4
        /*006c*/ 	.byte	0x04, 0x1c
        /*006e*/ 	.short	(.L_57 - .L_56)


	//   ....[0]....
.L_56:
        /*0070*/ 	.word	0x00000ad0


	//----- nvinfo : EIATTR_CBANK_PARAM_SIZE
	.align		4
.L_57:
        /*0074*/ 	.byte	0x03, 0x19
        /*0076*/ 	.short	0x0020


	//----- nvinfo : EIATTR_PARAM_CBANK
	.align		4
        /*0078*/ 	.byte	0x04, 0x0a
        /*007a*/ 	.short	(.L_59 - .L_58)
	.align		4
.L_58:
        /*007c*/ 	.word	index@(.nv.constant0._Z16matrixMultKernelPfS_S_ii)
        /*0080*/ 	.short	0x0380
        /*0082*/ 	.short	0x0020


	//----- nvinfo : EIATTR_SW_WAR
	.align		4
.L_59:
        /*0084*/ 	.byte	0x04, 0x36
        /*0086*/ 	.short	(.L_61 - .L_60)
.L_60:
        /*0088*/ 	.word	0x00000008
.L_61:


//--------------------- .nv.callgraph             --------------------------
	.section	.nv.callgraph,"",@"SHT_CUDA_CALLGRAPH"
	.align	4
	.sectionentsize	8
	.align		4
        /*0000*/ 	.word	0x00000000
	.align		4
        /*0004*/ 	.word	0xffffffff
	.align		4
        /*0008*/ 	.word	0x00000000
	.align		4
        /*000c*/ 	.word	0xfffffffe
	.align		4
        /*0010*/ 	.word	0x00000000
	.align		4
        /*0014*/ 	.word	0xfffffffd
	.align		4
        /*0018*/ 	.word	0x00000000
	.align		4
        /*001c*/ 	.word	0xfffffffc


//--------------------- .text._Z15sumReduceKernelPfS_ --------------------------
	.section	.text._Z15sumReduceKernelPfS_,"ax",@progbits
	.align	128
        .global         _Z15sumReduceKernelPfS_
        .type           _Z15sumReduceKernelPfS_,@function
        .size           _Z15sumReduceKernelPfS_,(.L_x_14 - _Z15sumReduceKernelPfS_)
        .other          _Z15sumReduceKernelPfS_,@"STO_CUDA_ENTRY STV_DEFAULT"
_Z15sumReduceKernelPfS_:
.text._Z15sumReduceKernelPfS_:
[----:B------:R-:W-:Y:S01]  /*0000*/  LDC R1, c[0x0][0x37c] ;  /* 0x0000df00ff017b82 */ /* 0x000fe20000000800 */
[----:B------:R-:W0:Y:S07]  /*0010*/  S2R R6, SR_TID.X ;  /* 0x0000000000067919 */ /* 0x000e2e0000002100 */
[----:B------:R-:W1:Y:S01]  /*0020*/  LDC.64 R2, c[0x0][0x380] ;  /* 0x0000e000ff027b82 */ /* 0x000e620000000a00 */
[----:B------:R-:W0:Y:S01]  /*0030*/  LDCU UR8, c[0x0][0x360] ;  /* 0x00006c00ff0877ac */ /* 0x000e220008000800 */
[----:B------:R-:W0:Y:S01]  /*0040*/  S2R R7, SR_CTAID.X ;  /* 0x0000000000077919 */ /* 0x000e220000002500 */
[----:B------:R-:W2:Y:S01]  /*0050*/  LDCU.64 UR6, c[0x0][0x358] ;  /* 0x00006b00ff0677ac */ /* 0x000ea20008000a00 */
[----:B0-----:R-:W-:-:S04]  /*0060*/  IMAD R5, R7, UR8, R6 ;  /* 0x0000000807057c24 */ /* 0x001fc8000f8e0206 */
[----:B-1----:R-:W-:-:S06]  /*0070*/  IMAD.WIDE R2, R5, 0x4, R2 ;  /* 0x0000000405027825 */ /* 0x002fcc00078e0202 */
[----:B--2---:R-:W2:Y:S01]  /*0080*/  LDG.E R2, desc[UR6][R2.64] ;  /* 0x0000000602027981 */ /* 0x004ea2000c1e1900 */
[----:B------:R-:W0:Y:S01]  /*0090*/  S2UR UR5, SR_CgaCtaId ;  /* 0x00000000000579c3 */ /* 0x000e220000008800 */
[----:B------:R-:W-:Y:S01]  /*00a0*/  UMOV UR4, 0x400 ;  /* 0x0000040000047882 */ /* 0x000fe20000000000 */
[----:B------:R-:W-:Y:S01]  /*00b0*/  UISETP.GE.U32.AND UP0, UPT, UR8, 0x2, UPT ;  /* 0x000000020800788c */ /* 0x000fe2000bf06070 */
[----:B------:R-:W-:Y:S01]  /*00c0*/  ISETP.NE.AND P0, PT, R6, RZ, PT ;  /* 0x000000ff0600720c */ /* 0x000fe20003f05270 */
[----:B0-----:R-:W-:-:S06]  /*00d0*/  ULEA UR4, UR5, UR4, 0x18 ;  /* 0x0000000405047291 */ /* 0x001fcc000f8ec0ff */
[----:B------:R-:W-:-:S05]  /*00e0*/  LEA R5, R6, UR4, 0x2 ;  /* 0x0000000406057c11 */ /* 0x000fca000f8e10ff */
[----:B--2---:R0:W-:Y:S01]  /*00f0*/  STS [R5], R2 ;  /* 0x0000000205007388 */ /* 0x0041e20000000800 */
[----:B------:R-:W-:Y:S06]  /*0100*/  BAR.SYNC.DEFER_BLOCKING 0x0 ;  /* 0x0000000000007b1d */ /* 0x000fec0000010000 */
[----:B------:R-:W-:Y:S05]  /*0110*/  BRA.U !UP0, `(.L_x_0) ;  /* 0x0000000108307547 */ /* 0x000fea000b800000 */
[----:B------:R-:W-:-:S07]  /*0120*/  IMAD.U32 R0, RZ, RZ, UR8 ;  /* 0x00000008ff007e24 */ /* 0x000fce000f8e00ff */
.L_x_1:
[----:B------:R-:W-:-:S04]  /*0130*/  SHF.R.U32.HI R8, RZ, 0x1, R0 ;  /* 0x00000001ff087819 */ /* 0x000fc80000011600 */
[----:B------:R-:W-:-:S13]  /*0140*/  ISETP.GE.U32.AND P1, PT, R6, R8, PT ;  /* 0x000000080600720c */ /* 0x000fda0003f26070 */
[----:B0-----:R-:W-:Y:S01]  /*0150*/  @!P1 LEA R2, R8, R5, 0x2 ;  /* 0x0000000508029211 */ /* 0x001fe200078e10ff */
[----:B------:R-:W-:Y:S05]  /*0160*/  @!P1 LDS R3, [R5] ;  /* 0x0000000005039984 */ /* 0x000fea0000000800 */
[----:B------:R-:W0:Y:S02]  /*0170*/  @!P1 LDS R2, [R2] ;  /* 0x0000000002029984 */ /* 0x000e240000000800 */
[----:B0-----:R-:W-:-:S05]  /*0180*/  @!P1 FADD R4, R2, R3 ;  /* 0x0000000302049221 */ /* 0x001fca0000000000 */
[----:B------:R1:W-:Y:S01]  /*0190*/  @!P1 STS [R5], R4 ;  /* 0x0000000405009388 */ /* 0x0003e20000000800 */
[----:B------:R-:W-:Y:S01]  /*01a0*/  BAR.SYNC.DEFER_BLOCKING 0x0 ;  /* 0x0000000000007b1d */ /* 0x000fe20000010000 */
[----:B------:R-:W-:Y:S01]  /*01b0*/  ISETP.GT.U32.AND P1, PT, R0, 0x3, PT ;  /* 0x000000030000780c */ /* 0x000fe20003f24070 */
[----:B------:R-:W-:-:S12]  /*01c0*/  IMAD.MOV.U32 R0, RZ, RZ, R8 ;  /* 0x000000ffff007224 */ /* 0x000fd800078e0008 */
[----:B-1----:R-:W-:Y:S05]  /*01d0*/  @P1 BRA `(.L_x_1) ;  /* 0xfffffffc00d41947 */ /* 0x002fea000383ffff */
.L_x_0:
[----:B------:R-:W-:Y:S05]  /*01e0*/  @P0 EXIT ;  /* 0x000000000000094d */ /* 0x000fea0003800000 */
[----:B------:R-:W1:Y:S01]  /*01f0*/  S2UR UR5, SR_CgaCtaId ;  /* 0x00000000000579c3 */ /* 0x000e620000008800 */
[----:B------:R-:W-:-:S07]  /*0200*/  UMOV UR4, 0x400 ;  /* 0x0000040000047882 */ /* 0x000fce0000000000 */
[----:B0-----:R-:W0:Y:S01]  /*0210*/  LDC.64 R2, c[0x0][0x388] ;  /* 0x0000e200ff027b82 */ /* 0x001e220000000a00 */
[----:B-1----:R-:W-:Y:S01]  /*0220*/  ULEA UR4, UR5, UR4, 0x18 ;  /* 0x0000000405047291 */ /* 0x002fe2000f8ec0ff */
[----:B0-----:R-:W-:-:S08]  /*0230*/  IMAD.WIDE.U32 R2, R7, 0x4, R2 ;  /* 0x0000000407027825 */ /* 0x001fd000078e0002 */
[----:B------:R-:W0:Y:S04]  /*0240*/  LDS R5, [UR4] ;  /* 0x00000004ff057984 */ /* 0x000e280008000800 */
[----:B0-----:R-:W-:Y:S01]  /*0250*/  STG.E desc[UR6][R2.64], R5 ;  /* 0x0000000502007986 */ /* 0x001fe2000c101906 */
[----:B------:R-:W-:Y:S05]  /*0260*/  EXIT ;  /* 0x000000000000794d */ /* 0x000fea0003800000 */
.L_x_2:
[----:B------:R-:W-:-:S00]  /*0270*/  BRA `(.L_x_2) ;  /* 0xfffffffc00fc7947 */ /* 0x000fc0000383ffff */
[----:B------:R-:W-:-:S00]  /*0280*/  NOP ;  /* 0x0000000000007918 */ /* 0x000fc00000000000 */
[----:B------:R-:W-:-:S00]  /*0290*/  NOP ;  /* 0x0000000000007918 */ /* 0x000fc00000000000 */
[----:B------:R-:W-:-:S00]  /*02a0*/  NOP ;  /* 0x0000000000007918 */ /* 0x000fc00000000000 */
[----:B------:R-:W-:-:S00]  /*02b0*/  NOP ;  /* 0x0000000000007918 */ /* 0x000fc00000000000 */
[----:B------:R-:W-:-:S00]  /*02c0*/  NOP ;  /* 0x0000000000007918 */ /* 0x000fc00000000000 */
[----:B------:R-:W-:-:S00]  /*02d0*/  NOP ;  /* 0x0000000000007918 */ /* 0x000fc00000000000 */
[----:B------:R-:W-:-:S00]  /*02e0*/  NOP ;  /* 0x0000000000007918 */ /* 0x000fc00000000000 */
[----:B------:R-:W-:-:S00]  /*02f0*/  NOP ;  /* 0x0000000000007918 */ /* 0x000fc00000000000 */
.L_x_14:


//--------------------- .text._Z16dotProductKernelPfS_S_ --------------------------
	.section	.text._Z16dotProductKernelPfS_S_,"ax",@progbits
	.align	128
        .global         _Z16dotProductKernelPfS_S_
        .type           _Z16dotProductKernelPfS_S_,@function
        .size           _Z16dotProductKernelPfS_S_,(.L_x_15 - _Z16dotProductKernelPfS_S_)
        .other          _Z16dotProductKernelPfS_S_,@"STO_CUDA_ENTRY STV_DEFAULT"
_Z16dotProductKernelPfS_S_:
.text._Z16dotProductKernelPfS_S_:
[----:B------:R-:W-:Y:S01]  /*0000*/  LDC R1, c[0x0][0x37c] ;  /* 0x0000df00ff017b82 */ /* 0x000fe20000000800 */
[----:B------:R-:W0:Y:S07]  /*0010*/  S2R R6, SR_TID.X ;  /* 0x0000000000067919 */ /* 0x000e2e0000002100 */
[----:B------:R-:W1:Y:S01]  /*0020*/  LDC.64 R2, c[0x0][0x380] ;  /* 0x0000e000ff027b82 */ /* 0x000e620000000a00 */
[----:B------:R-:W0:Y:S01]  /*0030*/  LDCU UR8, c[0x0][0x360] ;  /* 0x00006c00ff0877ac */ /* 0x000e220008000800 */
[----:B------:R-:W0:Y:S01]  /*0040*/  S2R R9, SR_CTAID.X ;  /* 0x0000000000097919 */ /* 0x000e220000002500 */
[----:B------:R-:W2:Y:S05]  /*0050*/  LDCU.64 UR6, c[0x0][0x358] ;  /* 0x00006b00ff0677ac */ /* 0x000eaa0008000a00 */
[----:B------:R-:W3:Y:S01]  /*0060*/  LDC.64 R4, c[0x0][0x388] ;  /* 0x0000e200ff047b82 */ /* 0x000ee20000000a00 */
[----:B0-----:R-:W-:-:S04]  /*0070*/  IMAD R7, R9, UR8, R6 ;  /* 0x0000000809077c24 */ /* 0x001fc8000f8e0206 */
[----:B-1----:R-:W-:-:S04]  /*0080*/  IMAD.WIDE R2, R7, 0x4, R2 ;  /* 0x0000000407027825 */ /* 0x002fc800078e0202 */
[----:B---3--:R-:W-:Y:S02]  /*0090*/  IMAD.WIDE R4, R7, 0x4, R4 ;  /* 0x0000000407047825 */ /* 0x008fe400078e0204 */
[----:B--2---:R-:W2:Y:S04]  /*00a0*/  LDG.E R2, desc[UR6][R2.64] ;  /* 0x0000000602027981 */ /* 0x004ea8000c1e1900 */
[----:B------:R-:W2:Y:S01]  /*00b0*/  LDG.E R5, desc[UR6][R4.64] ;  /* 0x0000000604057981 */ /* 0x000ea2000c1e1900 */
[----:B------:R-:W0:Y:S01]  /*00c0*/  S2UR UR5, SR_CgaCtaId ;  /* 0x00000000000579c3 */ /* 0x000e220000008800 */
[----:B------:R-:W-:Y:S01]  /*00d0*/  UMOV UR4, 0x400 ;  /* 0x0000040000047882 */ /* 0x000fe20000000000 */
[----:B------:R-:W-:Y:S01]  /*00e0*/  UISETP.GE.U32.AND UP0, UPT, UR8, 0x2, UPT ;  /* 0x000000020800788c */ /* 0x000fe2000bf06070 */
[----:B------:R-:W-:Y:S01]  /*00f0*/  ISETP.NE.AND P0, PT, R6, RZ, PT ;  /* 0x000000ff0600720c */ /* 0x000fe20003f05270 */
[----:B0-----:R-:W-:-:S06]  /*0100*/  ULEA UR4, UR5, UR4, 0x18 ;  /* 0x0000000405047291 */ /* 0x001fcc000f8ec0ff */
[----:B------:R-:W-:Y:S01]  /*0110*/  LEA R7, R6, UR4, 0x2 ;  /* 0x0000000406077c11 */ /* 0x000fe2000f8e10ff */
[----:B--2---:R-:W-:-:S05]  /*0120*/  FMUL R0, R2, R5 ;  /* 0x0000000502007220 */ /* 0x004fca0000400000 */
[----:B------:R0:W-:Y:S01]  /*0130*/  STS [R7], R0 ;  /* 0x0000000007007388 */ /* 0x0001e20000000800 */
[----:B------:R-:W-:Y:S06]  /*0140*/  BAR.SYNC.DEFER_BLOCKING 0x0 ;  /* 0x0000000000007b1d */ /* 0x000fec0000010000 */
[----:B------:R-:W-:Y:S05]  /*0150*/  BRA.U !UP0, `(.L_x_3) ;  /* 0x0000000108307547 */ /* 0x000fea000b800000 */
[----:B0-----:R-:W-:-:S07]  /*0160*/  MOV R0, UR8 ;  /* 0x0000000800007c02 */ /* 0x001fce0008000f00 */
.L_x_4:
[----:B------:R-:W-:-:S04]  /*0170*/  SHF.R.U32.HI R5, RZ, 0x1, R0 ;  /* 0x00000001ff057819 */ /* 0x000fc80000011600 */
[----:B------:R-:W-:-:S13]  /*0180*/  ISETP.GE.U32.AND P1, PT, R6, R5, PT ;  /* 0x000000050600720c */ /* 0x000fda0003f26070 */
[----:B------:R-:W-:Y:S01]  /*0190*/  @!P1 LEA R2, R5, R7, 0x2 ;  /* 0x0000000705029211 */ /* 0x000fe200078e10ff */
[----:B------:R-:W-:Y:S05]  /*01a0*/  @!P1 LDS R3, [R7] ;  /* 0x0000000007039984 */ /* 0x000fea0000000800 */
[----:B------:R-:W0:Y:S02]  /*01b0*/  @!P1 LDS R2, [R2] ;  /* 0x0000000002029984 */ /* 0x000e240000000800 */
[----:B0-----:R-:W-:-:S05]  /*01c0*/  @!P1 FADD R4, R2, R3 ;  /* 0x0000000302049221 */ /* 0x001fca0000000000 */
[----:B------:R1:W-:Y:S01]  /*01d0*/  @!P1 STS [R7], R4 ;  /* 0x0000000407009388 */ /* 0x0003e20000000800 */
[----:B------:R-:W-:Y:S01]  /*01e0*/  BAR.SYNC.DEFER_BLOCKING 0x0 ;  /* 0x0000000000007b1d */ /* 0x000fe20000010000 */
[----:B------:R-:W-:Y:S02]  /*01f0*/  ISETP.GT.U32.AND P1, PT, R0, 0x3, PT ;  /* 0x000000030000780c */ /* 0x000fe40003f24070 */
[----:B------:R-:W-:-:S11]  /*0200*/  MOV R0, R5 ;  /* 0x0000000500007202 */ /* 0x000fd60000000f00 */
[----:B-1----:R-:W-:Y:S05]  /*0210*/  @P1 BRA `(.L_x_4) ;  /* 0xfffffffc00d41947 */ /* 0x002fea000383ffff */
.L_x_3:
[----:B------:R-:W-:Y:S05]  /*0220*/  @P0 EXIT ;  /* 0x000000000000094d */ /* 0x000fea0003800000 */
[----:B------:R-:W1:Y:S01]  /*0230*/  S2UR UR5, SR_CgaCtaId ;  /* 0x00000000000579c3 */ /* 0x000e620000008800 */
[----:B------:R-:W-:-:S07]  /*0240*/  UMOV UR4, 0x400 ;  /* 0x0000040000047882 */ /* 0x000fce0000000000 */
[----:B------:R-:W2:Y:S01]  /*0250*/  LDC.64 R2, c[0x0][0x390] ;  /* 0x0000e400ff027b82 */ /* 0x000ea20000000a00 */
[----:B-1----:R-:W-:Y:S01]  /*0260*/  ULEA UR4, UR5, UR4, 0x18 ;  /* 0x0000000405047291 */ /* 0x002fe2000f8ec0ff */
[----:B--2---:R-:W-:-:S08]  /*0270*/  IMAD.WIDE.U32 R2, R9, 0x4, R2 ;  /* 0x0000000409027825 */ /* 0x004fd000078e0002 */
[----:B------:R-:W1:Y:S04]  /*0280*/  LDS R5, [UR4] ;  /* 0x00000004ff057984 */ /* 0x000e680008000800 */
[----:B-1----:R-:W-:Y:S01]  /*0290*/  STG.E desc[UR6][R2.64], R5 ;  /* 0x0000000502007986 */ /* 0x002fe2000c101906 */
[----:B------:R-:W-:Y:S05]  /*02a0*/  EXIT ;  /* 0x000000000000794d */ /* 0x000fea0003800000 */
.L_x_5:
        /* <DEDUP_REMOVED lines=13> */
.L_x_15:


//--------------------- .text._Z16matrixMultKernelPfS_S_ii --------------------------
	.section	.text._Z16matrixMultKernelPfS_S_ii,"ax",@progbits
	.align	128
        .global         _Z16matrixMultKernelPfS_S_ii
        .type           _Z16matrixMultKernelPfS_S_ii,@function
        .size           _Z16matrixMultKernelPfS_S_ii,(.L_x_16 - _Z16matrixMultKernelPfS_S_ii)
        .other          _Z16matrixMultKernelPfS_S_ii,@"STO_CUDA_ENTRY STV_DEFAULT"
_Z16matrixMultKernelPfS_S_ii:
.text._Z16matrixMultKernelPfS_S_ii:
[----:B------:R-:W-:Y:S01]  /*0000*/  LDC R1, c[0x0][0x37c] ;  /* 0x0000df00ff017b82 */ /* 0x000fe20000000800 */
[----:B------:R-:W0:Y:S07]  /*0010*/  LDCU.64 UR8, c[0x0][0x398] ;  /* 0x00007300ff0877ac */ /* 0x000e2e0008000a00 */
[----:B------:R-:W1:Y:S01]  /*0020*/  S2UR UR5, SR_CTAID.Y ;  /* 0x00000000000579c3 */ /* 0x000e620000002600 */
[----:B------:R-:W-:Y:S01]  /*0030*/  HFMA2 R10, -RZ, RZ, 0, 0 ;  /* 0x00000000ff0a7431 */ /* 0x000fe200000001ff */
[----:B------:R-:W2:Y:S06]  /*0040*/  LDCU.64 UR14, c[0x0][0x358] ;  /* 0x00006b00ff0e77ac */ /* 0x000eac0008000a00 */
[----:B------:R-:W3:Y:S01]  /*0050*/  S2UR UR4, SR_CTAID.X ;  /* 0x00000000000479c3 */ /* 0x000ee20000002500 */
[----:B0-----:R-:W-:-:S02]  /*0060*/  MOV R9, UR9 ;  /* 0x0000000900097c02 */ /* 0x001fc40008000f00 */
[----:B------:R-:W-:Y:S02]  /*0070*/  MOV R2, UR8 ;  /* 0x0000000800027c02 */ /* 0x000fe40008000f00 */
[----:B------:R-:W-:-:S04]  /*0080*/  IABS R3, R9 ;  /* 0x0000000900037213 */ /* 0x000fc80000000000 */
[----:B------:R-:W0:Y:S08]  /*0090*/  I2F.RP R0, R3 ;  /* 0x0000000300007306 */ /* 0x000e300000209400 */
[----:B0-----:R-:W0:Y:S02]  /*00a0*/  MUFU.RCP R0, R0 ;  /* 0x0000000000007308 */ /* 0x001e240000001000 */
[----:B0-----:R-:W-:-:S06]  /*00b0*/  IADD3 R4, PT, PT, R0, 0xffffffe, RZ ;  /* 0x0ffffffe00047810 */ /* 0x001fcc0007ffe0ff */
[----:B------:R0:W4:Y:S02]  /*00c0*/  F2I.FTZ.U32.TRUNC.NTZ R5, R4 ;  /* 0x0000000400057305 */ /* 0x000124000021f000 */
[----:B0-----:R-:W-:Y:S01]  /*00d0*/  IMAD.MOV.U32 R4, RZ, RZ, RZ ;  /* 0x000000ffff047224 */ /* 0x001fe200078e00ff */
[----:B----4-:R-:W-:-:S05]  /*00e0*/  IADD3 R6, PT, PT, RZ, -R5, RZ ;  /* 0x80000005ff067210 */ /* 0x010fca0007ffe0ff */
[----:B------:R-:W-:Y:S01]  /*00f0*/  IMAD R7, R6, R3, RZ ;  /* 0x0000000306077224 */ /* 0x000fe200078e02ff */
[----:B------:R-:W-:-:S03]  /*0100*/  IABS R6, R2 ;  /* 0x0000000200067213 */ /* 0x000fc60000000000 */
[----:B------:R-:W-:Y:S02]  /*0110*/  IMAD.HI.U32 R5, R5, R7, R4 ;  /* 0x0000000705057227 */ /* 0x000fe400078e0004 */
[----:B------:R-:W3:Y:S04]  /*0120*/  S2R R4, SR_TID.X ;  /* 0x0000000000047919 */ /* 0x000ee80000002100 */
[----:B------:R-:W-:-:S05]  /*0130*/  IMAD.HI.U32 R5, R5, R6, RZ ;  /* 0x0000000605057227 */ /* 0x000fca00078e00ff */
[----:B------:R-:W-:-:S05]  /*0140*/  IADD3 R0, PT, PT, -R5, RZ, RZ ;  /* 0x000000ff05007210 */ /* 0x000fca0007ffe1ff */
[----:B------:R-:W-:-:S05]  /*0150*/  IMAD R0, R3, R0, R6 ;  /* 0x0000000003007224 */ /* 0x000fca00078e0206 */
[----:B------:R-:W-:-:S13]  /*0160*/  ISETP.GT.U32.AND P2, PT, R3, R0, PT ;  /* 0x000000000300720c */ /* 0x000fda0003f44070 */
[-C--:B------:R-:W-:Y:S02]  /*0170*/  @!P2 IADD3 R0, PT, PT, R0, -R3.reuse, RZ ;  /* 0x800000030000a210 */ /* 0x080fe40007ffe0ff */
[----:B------:R-:W-:Y:S02]  /*0180*/  @!P2 IADD3 R5, PT, PT, R5, 0x1, RZ ;  /* 0x000000010505a810 */ /* 0x000fe40007ffe0ff */
[----:B------:R-:W-:Y:S02]  /*0190*/  ISETP.GE.U32.AND P0, PT, R0, R3, PT ;  /* 0x000000030000720c */ /* 0x000fe40003f06070 */
[----:B------:R-:W-:Y:S01]  /*01a0*/  LOP3.LUT R3, R2, UR9, RZ, 0x3c, !PT ;  /* 0x0000000902037c12 */ /* 0x000fe2000f8e3cff */
[----:B------:R-:W1:Y:S01]  /*01b0*/  S2R R0, SR_TID.Y ;  /* 0x0000000000007919 */ /* 0x000e620000002200 */
[----:B------:R-:W-:Y:S02]  /*01c0*/  ISETP.NE.AND P2, PT, RZ, UR9, PT ;  /* 0x00000009ff007c0c */ /* 0x000fe4000bf45270 */
[----:B------:R-:W-:-:S07]  /*01d0*/  ISETP.GE.AND P1, PT, R3, RZ, PT ;  /* 0x000000ff0300720c */ /* 0x000fce0003f26270 */
[----:B------:R-:W-:-:S06]  /*01e0*/  @P0 VIADD R5, R5, 0x1 ;  /* 0x0000000105050836 */ /* 0x000fcc0000000000 */
[----:B------:R-:W-:Y:S02]  /*01f0*/  @!P1 IADD3 R5, PT, PT, -R5, RZ, RZ ;  /* 0x000000ff05059210 */ /* 0x000fe40007ffe1ff */
[----:B------:R-:W-:-:S04]  /*0200*/  @!P2 LOP3.LUT R5, RZ, UR9, RZ, 0x33, !PT ;  /* 0x00000009ff05ac12 */ /* 0x000fc8000f8e33ff */
[----:B------:R-:W-:Y:S01]  /*0210*/  ISETP.GE.AND P0, PT, R5, 0x1, PT ;  /* 0x000000010500780c */ /* 0x000fe20003f06270 */
[C---:B-1----:R-:W-:Y:S02]  /*0220*/  IMAD R7, R9.reuse, UR5, R0 ;  /* 0x0000000509077c24 */ /* 0x042fe4000f8e0200 */
[----:B---3--:R-:W-:-:S10]  /*0230*/  IMAD R9, R9, UR4, R4 ;  /* 0x0000000409097c24 */ /* 0x008fd4000f8e0204 */
[----:B--2---:R-:W-:Y:S05]  /*0240*/  @!P0 BRA `(.L_x_6) ;  /* 0x0000000800108947 */ /* 0x004fea0003800000 */
[----:B------:R-:W0:Y:S01]  /*0250*/  S2UR UR5, SR_CgaCtaId ;  /* 0x00000000000579c3 */ /* 0x000e220000008800 */
[----:B------:R-:W-:Y:S01]  /*0260*/  UMOV UR4, 0x400 ;  /* 0x0000040000047882 */ /* 0x000fe20000000000 */
[----:B------:R-:W-:Y:S01]  /*0270*/  USHF.L.U32 UR12, UR9, 0x2, URZ ;  /* 0x00000002090c7899 */ /* 0x000fe200080006ff */
[----:B------:R-:W-:Y:S01]  /*0280*/  IMAD.MOV.U32 R10, RZ, RZ, RZ ;  /* 0x000000ffff0a7224 */ /* 0x000fe200078e00ff */
[----:B------:R-:W-:Y:S02]  /*0290*/  ULOP3.LUT UR7, UR9, 0x7ffffff8, URZ, 0xc0, !UPT ;  /* 0x7ffffff809077892 */ /* 0x000fe4000f8ec0ff */
[----:B------:R-:W-:Y:S02]  /*02a0*/  ULOP3.LUT UR10, UR9, 0x7, URZ, 0xc0, !UPT ;  /* 0x00000007090a7892 */ /* 0x000fe4000f8ec0ff */
[----:B------:R-:W-:Y:S01]  /*02b0*/  LEA R3, R4, UR12, 0x2 ;  /* 0x0000000c04037c11 */ /* 0x000fe2000f8e10ff */
[----:B------:R-:W-:Y:S02]  /*02c0*/  ULOP3.LUT UR11, UR9, 0x3, URZ, 0xc0, !UPT ;  /* 0x00000003090b7892 */ /* 0x000fe4000f8ec0ff */
[----:B------:R-:W-:-:S02]  /*02d0*/  UIADD3 UR8, UPT, UPT, -UR7, URZ, URZ ;  /* 0x000000ff07087290 */ /* 0x000fc4000fffe1ff */
[----:B0-----:R-:W-:Y:S02]  /*02e0*/  ULEA UR5, UR5, UR4, 0x18 ;  /* 0x0000000405057291 */ /* 0x001fe4000f8ec0ff */
[----:B------:R-:W-:-:S04]  /*02f0*/  UIMAD UR4, UR9, UR9, URZ ;  /* 0x00000009090472a4 */ /* 0x000fc8000f8e02ff */
[----:B------:R-:W-:Y:S01]  /*0300*/  MOV R6, UR5 ;  /* 0x0000000500067c02 */ /* 0x000fe20008000f00 */
[----:B------:R-:W-:-:S03]  /*0310*/  ULEA UR6, UR4, UR5, 0x2 ;  /* 0x0000000504067291 */ /* 0x000fc6000f8e10ff */
[----:B------:R-:W-:Y:S01]  /*0320*/  UMOV UR4, URZ ;  /* 0x000000ff00047c82 */ /* 0x000fe20008000000 */
[----:B------:R-:W-:Y:S02]  /*0330*/  IMAD R3, R3, UR9, R6 ;  /* 0x0000000903037c24 */ /* 0x000fe4000f8e0206 */
[----:B------:R-:W-:-:S03]  /*0340*/  IMAD R6, R7, R2, R4 ;  /* 0x0000000207067224 */ /* 0x000fc600078e0204 */
[----:B------:R-:W-:-:S07]  /*0350*/  IADD3 R8, PT, PT, R3, 0x10, RZ ;  /* 0x0000001003087810 */ /* 0x000fce0007ffe0ff */
.L_x_12:
[----:B0-----:R-:W0:Y:S08]  /*0360*/  LDC.64 R2, c[0x0][0x398] ;  /* 0x0000e600ff027b82 */ /* 0x001e300000000a00 */
[----:B------:R-:W1:Y:S08]  /*0370*/  LDC.64 R14, c[0x0][0x380] ;  /* 0x0000e000ff0e7b82 */ /* 0x000e700000000a00 */
[----:B------:R-:W2:Y:S01]  /*0380*/  LDC.64 R12, c[0x0][0x388] ;  /* 0x0000e200ff0c7b82 */ /* 0x000ea20000000a00 */
[----:B0-----:R-:W-:-:S02]  /*0390*/  IMAD R16, R3, UR4, R0 ;  /* 0x0000000403107c24 */ /* 0x001fc4000f8e0200 */
[----:B------:R-:W-:Y:S02]  /*03a0*/  IMAD R11, R3, UR4, R6 ;  /* 0x00000004030b7c24 */ /* 0x000fe4000f8e0206 */
[----:B------:R-:W-:Y:S02]  /*03b0*/  IMAD R17, R16, R2, R9 ;  /* 0x0000000210117224 */ /* 0x000fe400078e0209 */
[----:B-1----:R-:W-:-:S06]  /*03c0*/  IMAD.WIDE R14, R11, 0x4, R14 ;  /* 0x000000040b0e7825 */ /* 0x002fcc00078e020e */
[----:B------:R-:W3:Y:S01]  /*03d0*/  LDG.E R14, desc[UR14][R14.64] ;  /* 0x0000000e0e0e7981 */ /* 0x000ee2000c1e1900 */
[----:B--2---:R-:W-:-:S06]  /*03e0*/  IMAD.WIDE R12, R17, 0x4, R12 ;  /* 0x00000004110c7825 */ /* 0x004fcc00078e020c */
[----:B------:R-:W2:Y:S01]  /*03f0*/  LDG.E R12, desc[UR14][R12.64] ;  /* 0x0000000e0c0c7981 */ /* 0x000ea2000c1e1900 */
[----:B------:R-:W0:Y:S01]  /*0400*/  S2UR UR9, SR_CgaCtaId ;  /* 0x00000000000979c3 */ /* 0x000e220000008800 */
[----:B------:R-:W-:Y:S01]  /*0410*/  UMOV UR5, 0x400 ;  /* 0x0000040000057882 */ /* 0x000fe20000000000 */
[----:B------:R-:W-:Y:S01]  /*0420*/  IMAD R11, R4, R3, R0 ;  /* 0x00000003040b7224 */ /* 0x000fe200078e0200 */
[----:B------:R-:W-:Y:S01]  /*0430*/  ISETP.GE.AND P1, PT, R3, 0x1, PT ;  /* 0x000000010300780c */ /* 0x000fe20003f26270 */
[----:B------:R-:W-:-:S06]  /*0440*/  UIADD3 UR4, UPT, UPT, UR4, 0x1, URZ ;  /* 0x0000000104047890 */ /* 0x000fcc000fffe0ff */
[----:B------:R-:W-:Y:S01]  /*0450*/  ISETP.NE.AND P0, PT, R5, UR4, PT ;  /* 0x0000000405007c0c */ /* 0x000fe2000bf05270 */
[----:B0-----:R-:W-:-:S06]  /*0460*/  ULEA UR9, UR9, UR5, 0x18 ;  /* 0x0000000509097291 */ /* 0x001fcc000f8ec0ff */
[C---:B------:R-:W-:Y:S02]  /*0470*/  LEA R17, R11.reuse, UR9, 0x2 ;  /* 0x000000090b117c11 */ /* 0x040fe4000f8e10ff */
[----:B------:R-:W-:-:S03]  /*0480*/  LEA R11, R11, UR6, 0x2 ;  /* 0x000000060b0b7c11 */ /* 0x000fc6000f8e10ff */
[----:B---3--:R0:W-:Y:S04]  /*0490*/  STS [R17], R14 ;  /* 0x0000000e11007388 */ /* 0x0081e80000000800 */
[----:B--2---:R0:W-:Y:S01]  /*04a0*/  STS [R11], R12 ;  /* 0x0000000c0b007388 */ /* 0x0041e20000000800 */
[----:B------:R-:W-:Y:S06]  /*04b0*/  BAR.SYNC.DEFER_BLOCKING 0x0 ;  /* 0x0000000000007b1d */ /* 0x000fec0000010000 */
[----:B------:R-:W-:Y:S05]  /*04c0*/  @!P1 BRA `(.L_x_7) ;  /* 0x0000000400689947 */ /* 0x000fea0003800000 */
[----:B------:R-:W-:Y:S01]  /*04d0*/  ISETP.GE.U32.AND P1, PT, R3, 0x8, PT ;  /* 0x000000080300780c */ /* 0x000fe20003f26070 */
[----:B------:R-:W-:-:S12]  /*04e0*/  UMOV UR5, URZ ;  /* 0x000000ff00057c82 */ /* 0x000fd80008000000 */
[----:B------:R-:W-:Y:S05]  /*04f0*/  @!P1 BRA `(.L_x_8) ;  /* 0x00000000009c9947 */ /* 0x000fea0003800000 */
[----:B0-----:R-:W-:Y:S01]  /*0500*/  LEA R12, R0, UR9, 0x2 ;  /* 0x00000009000c7c11 */ /* 0x001fe2000f8e10ff */
[----:B------:R-:W-:Y:S01]  /*0510*/  UMOV UR5, UR8 ;  /* 0x0000000800057c82 */ /* 0x000fe20008000000 */
[----:B------:R-:W-:-:S07]  /*0520*/  MOV R11, R8 ;  /* 0x00000008000b7202 */ /* 0x000fce0000000f00 */
.L_x_9:
[----:B------:R-:W-:Y:S01]  /*0530*/  LDS R23, [R12] ;  /* 0x000000000c177984 */ /* 0x000fe20000000800 */
[----:B------:R-:W-:Y:S01]  /*0540*/  IADD3 R22, PT, PT, R12, UR12, RZ ;  /* 0x0000000c0c167c10 */ /* 0x000fe2000fffe0ff */
[----:B------:R-:W-:Y:S02]  /*0550*/  UIADD3 UR5, UPT, UPT, UR5, 0x8, URZ ;  /* 0x0000000805057890 */ /* 0x000fe4000fffe0ff */
[----:B------:R-:W0:Y:S02]  /*0560*/  LDS R24, [R11+-0x10] ;  /* 0xfffff0000b187984 */ /* 0x000e240000000800 */
[----:B------:R-:W-:Y:S01]  /*0570*/  VIADD R20, R22, UR12 ;  /* 0x0000000c16147c36 */ /* 0x000fe20008000000 */
[----:B------:R-:W-:Y:S01]  /*0580*/  UISETP.NE.AND UP0, UPT, UR5, URZ, UPT ;  /* 0x000000ff0500728c */ /* 0x000fe2000bf05270 */
[----:B------:R1:W-:Y:S03]  /*0590*/  LDS R13, [R12+UR12] ;  /* 0x0000000c0c0d7984 */ /* 0x0003e60008000800 */
[----:B------:R-:W-:Y:S01]  /*05a0*/  IADD3 R18, PT, PT, R20, UR12, RZ ;  /* 0x0000000c14127c10 */ /* 0x000fe2000fffe0ff */
[----:B------:R-:W2:Y:S03]  /*05b0*/  LDS R14, [R11+-0xc] ;  /* 0xfffff4000b0e7984 */ /* 0x000ea60000000800 */
[----:B------:R-:W-:Y:S01]  /*05c0*/  IADD3 R16, PT, PT, R18, UR12, RZ ;  /* 0x0000000c12107c10 */ /* 0x000fe2000fffe0ff */
[----:B------:R-:W-:Y:S01]  /*05d0*/  LDS R15, [R11+-0x8] ;  /* 0xfffff8000b0f7984 */ /* 0x000fe20000000800 */
[----:B-1----:R-:W-:-:S02]  /*05e0*/  LEA R12, R3, R12, 0x5 ;  /* 0x0000000c030c7211 */ /* 0x002fc400078e28ff */
[----:B------:R-:W-:Y:S01]  /*05f0*/  IADD3 R27, PT, PT, R16, UR12, RZ ;  /* 0x0000000c101b7c10 */ /* 0x000fe2000fffe0ff */
[----:B------:R-:W1:Y:S04]  /*0600*/  LDS R22, [R22+UR12] ;  /* 0x0000000c16167984 */ /* 0x000e680008000800 */
[----:B------:R-:W-:Y:S04]  /*0610*/  LDS R21, [R11+-0x4] ;  /* 0xfffffc000b157984 */ /* 0x000fe80000000800 */
[----:B------:R-:W3:Y:S04]  /*0620*/  LDS R20, [R20+UR12] ;  /* 0x0000000c14147984 */ /* 0x000ee80008000800 */
[----:B------:R-:W-:Y:S04]  /*0630*/  LDS R19, [R11] ;  /* 0x000000000b137984 */ /* 0x000fe80000000800 */
[----:B------:R-:W4:Y:S04]  /*0640*/  LDS R18, [R18+UR12] ;  /* 0x0000000c12127984 */ /* 0x000f280008000800 */
[----:B------:R-:W-:Y:S04]  /*0650*/  LDS R16, [R16+UR12] ;  /* 0x0000000c10107984 */ /* 0x000fe80008000800 */
[----:B------:R-:W5:Y:S01]  /*0660*/  LDS R17, [R11+0x4] ;  /* 0x000004000b117984 */ /* 0x000f620000000800 */
[----:B0-----:R-:W-:Y:S01]  /*0670*/  FFMA R26, R23, R24, R10 ;  /* 0x00000018171a7223 */ /* 0x001fe2000000000a */
[----:B------:R-:W-:-:S02]  /*0680*/  VIADD R10, R27, UR12 ;  /* 0x0000000c1b0a7c36 */ /* 0x000fc40008000000 */
[----:B------:R-:W-:Y:S04]  /*0690*/  LDS R24, [R27+UR12] ;  /* 0x0000000c1b187984 */ /* 0x000fe80008000800 */
[----:B------:R-:W0:Y:S01]  /*06a0*/  LDS R25, [R11+0x8] ;  /* 0x000008000b197984 */ /* 0x000e220000000800 */
[----:B--2---:R-:W-:-:S03]  /*06b0*/  FFMA R13, R13, R14, R26 ;  /* 0x0000000e0d0d7223 */ /* 0x004fc6000000001a */
[----:B------:R-:W-:Y:S04]  /*06c0*/  LDS R10, [R10+UR12] ;  /* 0x0000000c0a0a7984 */ /* 0x000fe80008000800 */
[----:B------:R2:W0:Y:S01]  /*06d0*/  LDS R23, [R11+0xc] ;  /* 0x00000c000b177984 */ /* 0x0004220000000800 */
[----:B-1----:R-:W-:-:S04]  /*06e0*/  FFMA R13, R22, R15, R13 ;  /* 0x0000000f160d7223 */ /* 0x002fc8000000000d */
[----:B---3--:R-:W-:Y:S01]  /*06f0*/  FFMA R13, R20, R21, R13 ;  /* 0x00000015140d7223 */ /* 0x008fe2000000000d */
[----:B--2---:R-:W-:-:S03]  /*0700*/  IADD3 R11, PT, PT, R11, 0x20, RZ ;  /* 0x000000200b0b7810 */ /* 0x004fc60007ffe0ff */
[----:B----4-:R-:W-:-:S04]  /*0710*/  FFMA R13, R18, R19, R13 ;  /* 0x00000013120d7223 */ /* 0x010fc8000000000d */
[----:B-----5:R-:W-:-:S04]  /*0720*/  FFMA R13, R16, R17, R13 ;  /* 0x00000011100d7223 */ /* 0x020fc8000000000d */
[----:B0-----:R-:W-:-:S04]  /*0730*/  FFMA R13, R24, R25, R13 ;  /* 0x00000019180d7223 */ /* 0x001fc8000000000d */
[----:B------:R-:W-:Y:S01]  /*0740*/  FFMA R10, R10, R23, R13 ;  /* 0x000000170a0a7223 */ /* 0x000fe2000000000d */
[----:B------:R-:W-:Y:S06]  /*0750*/  BRA.U UP0, `(.L_x_9) ;  /* 0xfffffffd00747547 */ /* 0x000fec000b83ffff */
[----:B------:R-:W-:-:S05]  /*0760*/  UMOV UR5, UR7 ;  /* 0x0000000700057c82 */ /* 0x000fca0008000000 */
.L_x_8:
[----:B------:R-:W-:-:S09]  /*0770*/  UISETP.NE.AND UP0, UPT, UR10, URZ, UPT ;  /* 0x000000ff0a00728c */ /* 0x000fd2000bf05270 */
[----:B------:R-:W-:Y:S05]  /*0780*/  BRA.U !UP0, `(.L_x_7) ;  /* 0x0000000108b87547 */ /* 0x000fea000b800000 */
[----:B------:R-:W-:Y:S02]  /*0790*/  UIADD3 UR13, UPT, UPT, UR10, -0x1, URZ ;  /* 0xffffffff0a0d7890 */ /* 0x000fe4000fffe0ff */
[----:B------:R-:W-:Y:S02]  /*07a0*/  UISETP.NE.AND UP1, UPT, UR11, URZ, UPT ;  /* 0x000000ff0b00728c */ /* 0x000fe4000bf25270 */
[----:B------:R-:W-:-:S09]  /*07b0*/  UISETP.GE.U32.AND UP0, UPT, UR13, 0x3, UPT ;  /* 0x000000030d00788c */ /* 0x000fd2000bf06070 */
[----:B------:R-:W-:Y:S05]  /*07c0*/  BRA.U !UP0, `(.L_x_10) ;  /* 0x00000001084c7547 */ /* 0x000fea000b800000 */
[----:B0-----:R-:W-:Y:S02]  /*07d0*/  IMAD R11, R3, UR5, R0 ;  /* 0x00000005030b7c24 */ /* 0x001fe4000f8e0200 */
[----:B------:R-:W-:Y:S01]  /*07e0*/  IMAD R12, R4, R3, UR5 ;  /* 0x00000005040c7e24 */ /* 0x000fe2000f8e0203 */
[----:B------:R-:W-:Y:S02]  /*07f0*/  UIADD3 UR5, UPT, UPT, UR5, 0x4, URZ ;  /* 0x0000000405057890 */ /* 0x000fe4000fffe0ff */
[----:B------:R-:W-:Y:S02]  /*0800*/  LEA R11, R11, UR9, 0x2 ;  /* 0x000000090b0b7c11 */ /* 0x000fe4000f8e10ff */
[----:B------:R-:W-:Y:S02]  /*0810*/  LEA R12, R12, UR6, 0x2 ;  /* 0x000000060c0c7c11 */ /* 0x000fe4000f8e10ff */
[----:B------:R-:W-:Y:S01]  /*0820*/  IADD3 R15, PT, PT, R11, UR12, RZ ;  /* 0x0000000c0b0f7c10 */ /* 0x000fe2000fffe0ff */
[----:B------:R-:W-:Y:S03]  /*0830*/  LDS R13, [R11] ;  /* 0x000000000b0d7984 */ /* 0x000fe60000000800 */
[----:B------:R-:W-:Y:S01]  /*0840*/  IADD3 R18, PT, PT, R15, UR12, RZ ;  /* 0x0000000c0f127c10 */ /* 0x000fe2000fffe0ff */
[----:B------:R-:W0:Y:S04]  /*0850*/  LDS R14, [R12] ;  /* 0x000000000c0e7984 */ /* 0x000e280000000800 */
[----:B------:R-:W-:Y:S04]  /*0860*/  LDS R16, [R11+UR12] ;  /* 0x0000000c0b107984 */ /* 0x000fe80008000800 */
[----:B------:R-:W1:Y:S04]  /*0870*/  LDS R17, [R12+0x4] ;  /* 0x000004000c117984 */ /* 0x000e680000000800 */
[----:B------:R-:W-:Y:S04]  /*0880*/  LDS R19, [R12+0x8] ;  /* 0x000008000c137984 */ /* 0x000fe80000000800 */
[----:B------:R-:W2:Y:S04]  /*0890*/  LDS R20, [R15+UR12] ;  /* 0x0000000c0f147984 */ /* 0x000ea80008000800 */
[----:B------:R-:W-:Y:S04]  /*08a0*/  LDS R21, [R12+0xc] ;  /* 0x00000c000c157984 */ /* 0x000fe80000000800 */
[----:B------:R-:W3:Y:S01]  /*08b0*/  LDS R18, [R18+UR12] ;  /* 0x0000000c12127984 */ /* 0x000ee20008000800 */
[----:B0-----:R-:W-:-:S04]  /*08c0*/  FFMA R13, R13, R14, R10 ;  /* 0x0000000e0d0d7223 */ /* 0x001fc8000000000a */
[----:B-1----:R-:W-:-:S04]  /*08d0*/  FFMA R13, R16, R17, R13 ;  /* 0x00000011100d7223 */ /* 0x002fc8000000000d */
[----:B--2---:R-:W-:-:S04]  /*08e0*/  FFMA R13, R20, R19, R13 ;  /* 0x00000013140d7223 */ /* 0x004fc8000000000d */
[----:B---3--:R-:W-:-:S07]  /*08f0*/  FFMA R10, R18, R21, R13 ;  /* 0x00000015120a7223 */ /* 0x008fce000000000d */
.L_x_10:
[----:B------:R-:W-:Y:S05]  /*0900*/  BRA.U !UP1, `(.L_x_7) ;  /* 0x0000000109587547 */ /* 0x000fea000b800000 */
[----:B------:R-:W-:Y:S01]  /*0910*/  UISETP.NE.AND UP0, UPT, UR11, 0x1, UPT ;  /* 0x000000010b00788c */ /* 0x000fe2000bf05270 */
[----:B------:R-:W-:-:S08]  /*0920*/  LOP3.LUT P1, RZ, R3, 0x1, RZ, 0xc0, !PT ;  /* 0x0000000103ff7812 */ /* 0x000fd0000782c0ff */
[----:B------:R-:W-:Y:S05]  /*0930*/  BRA.U !UP0, `(.L_x_11) ;  /* 0x00000001082c7547 */ /* 0x000fea000b800000 */
[----:B0-----:R-:W-:Y:S02]  /*0940*/  IMAD R11, R3, UR5, R0 ;  /* 0x00000005030b7c24 */ /* 0x001fe4000f8e0200 */
[----:B------:R-:W-:Y:S01]  /*0950*/  IMAD R12, R4, R3, UR5 ;  /* 0x00000005040c7e24 */ /* 0x000fe2000f8e0203 */
[----:B------:R-:W-:Y:S02]  /*0960*/  UIADD3 UR5, UPT, UPT, UR5, 0x2, URZ ;  /* 0x0000000205057890 */ /* 0x000fe4000fffe0ff */
[----:B------:R-:W-:Y:S02]  /*0970*/  LEA R11, R11, UR9, 0x2 ;  /* 0x000000090b0b7c11 */ /* 0x000fe4000f8e10ff */
[----:B------:R-:W-:-:S03]  /*0980*/  LEA R12, R12, UR6, 0x2 ;  /* 0x000000060c0c7c11 */ /* 0x000fc6000f8e10ff */
[----:B------:R-:W-:Y:S04]  /*0990*/  LDS R13, [R11] ;  /* 0x000000000b0d7984 */ /* 0x000fe80000000800 */
[----:B------:R-:W0:Y:S04]  /*09a0*/  LDS R14, [R12] ;  /* 0x000000000c0e7984 */ /* 0x000e280000000800 */
[----:B------:R-:W-:Y:S04]  /*09b0*/  LDS R15, [R11+UR12] ;  /* 0x0000000c0b0f7984 */ /* 0x000fe80008000800 */
[----:B------:R-:W1:Y:S01]  /*09c0*/  LDS R16, [R12+0x4] ;  /* 0x000004000c107984 */ /* 0x000e620000000800 */
[----:B0-----:R-:W-:-:S04]  /*09d0*/  FFMA R10, R13, R14, R10 ;  /* 0x0000000e0d0a7223 */ /* 0x001fc8000000000a */
[----:B-1----:R-:W-:-:S07]  /*09e0*/  FFMA R10, R15, R16, R10 ;  /* 0x000000100f0a7223 */ /* 0x002fce000000000a */
.L_x_11:
[----:B------:R-:W-:Y:S05]  /*09f0*/  @!P1 BRA `(.L_x_7) ;  /* 0x00000000001c9947 */ /* 0x000fea0003800000 */
[----:B0-----:R-:W-:Y:S02]  /*0a00*/  IMAD R11, R3, UR5, R0 ;  /* 0x00000005030b7c24 */ /* 0x001fe4000f8e0200 */
[----:B------:R-:W-:-:S03]  /*0a10*/  IMAD R3, R4, R3, UR5 ;  /* 0x0000000504037e24 */ /* 0x000fc6000f8e0203 */
[----:B------:R-:W-:Y:S02]  /*0a20*/  LEA R11, R11, UR9, 0x2 ;  /* 0x000000090b0b7c11 */ /* 0x000fe4000f8e10ff */
[----:B------:R-:W-:-:S04]  /*0a30*/  LEA R3, R3, UR6, 0x2 ;  /* 0x0000000603037c11 */ /* 0x000fc8000f8e10ff */
[----:B------:R-:W-:Y:S04]  /*0a40*/  LDS R11, [R11] ;  /* 0x000000000b0b7984 */ /* 0x000fe80000000800 */
[----:B------:R-:W0:Y:S02]  /*0a50*/  LDS R3, [R3] ;  /* 0x0000000003037984 */ /* 0x000e240000000800 */
[----:B0-----:R-:W-:-:S07]  /*0a60*/  FFMA R10, R11, R3, R10 ;  /* 0x000000030b0a7223 */ /* 0x001fce000000000a */
.L_x_7:
[----:B------:R-:W-:Y:S06]  /*0a70*/  BAR.SYNC.DEFER_BLOCKING 0x0 ;  /* 0x0000000000007b1d */ /* 0x000fec0000010000 */
[----:B------:R-:W-:Y:S05]  /*0a80*/  @P0 BRA `(.L_x_12) ;  /* 0xfffffff800340947 */ /* 0x000fea000383ffff */
.L_x_6:
[----:B------:R-:W1:Y:S01]  /*0a90*/  LDC.64 R4, c[0x0][0x390] ;  /* 0x0000e400ff047b82 */ /* 0x000e620000000a00 */
[----:B------:R-:W-:-:S04]  /*0aa0*/  IMAD R3, R7, R2, R9 ;  /* 0x0000000207037224 */ /* 0x000fc800078e0209 */
[----:B-1----:R-:W-:-:S05]  /*0ab0*/  IMAD.WIDE R2, R3, 0x4, R4 ;  /* 0x0000000403027825 */ /* 0x002fca00078e0204 */
[----:B------:R-:W-:Y:S01]  /*0ac0*/  STG.E desc[UR14][R2.64], R10 ;  /* 0x0000000a02007986 */ /* 0x000fe2000c10190e */
[----:B------:R-:W-:Y:S05]  /*0ad0*/  EXIT ;  /* 0x000000000000794d */ /* 0x000fea0003800000 */
.L_x_13:
        /* <DEDUP_REMOVED lines=10> */
.L_x_16:


//--------------------- .nv.shared._Z15sumReduceKernelPfS_ --------------------------
	.section	.nv.shared._Z15sumReduceKernelPfS_,"aw",@nobits
	.sectionflags	@""
	.align	16
	.zero		1024


//--------------------- .nv.shared.reserved.0     --------------------------
	.section	.nv.shared.reserved.0,"aw",@nobits
	.weak		__nv_reservedSMEM_offset_0_alias
	.size		__nv_reservedSMEM_offset_0_alias, 0, 64
	.other		__nv_reservedSMEM_offset_0_alias,@"STO_CUDA_RESERVED_SHARED STV_DEFAULT"
__nv_reservedSMEM_offset_0_alias:
	.zero		0
	.zero		64


//--------------------- .nv.shared._Z16dotProductKernelPfS_S_ --------------------------
	.section	.nv.shared._Z16dotProductKernelPfS_S_,"aw",@nobits
	.sectionflags	@""
	.align	16
	.zero		1024


//--------------------- .nv.shared._Z16matrixMultKernelPfS_S_ii --------------------------
	.section	.nv.shared._Z16matrixMultKernelPfS_S_ii,"aw",@nobits
	.sectionflags	@""
	.align	16
	.zero		1024


//--------------------- .nv.constant0._Z15sumReduceKernelPfS_ --------------------------
	.section	.nv.constant0._Z15sumReduceKernelPfS_,"a",@progbits
	.sectionflags	@""
	.align	4
.nv.constant0._Z15sumReduceKernelPfS_:
	.zero		912


//--------------------- .nv.constant0._Z16dotProductKernelPfS_S_ --------------------------
	.section	.nv.constant0._Z16dotProductKernelPfS_S_,"a",@progbits
	.sectionflags	@""
	.align	4
.nv.constant0._Z16dotProductKernelPfS_S_:
	.zero		920


//--------------------- .nv.constant0._Z16matrixMultKernelPfS_S_ii --------------------------
	.section	.nv.constant0._Z16matrixMultKernelPfS_S_ii,"a",@progbits
	.sectionflags	@""
	.align	4
.nv.constant0._Z16matrixMultKernelPfS_S_ii:
	.zero		928


//--------------------- SYMBOLS --------------------------

	.type		.nv.reservedSmem.offset0,@object
	.size		.nv.reservedSmem.offset0,0x4
	.type		.nv.reservedSmem.cap,@object
	.size		.nv.reservedSmem.cap,0x4
